//
// Generated by NVIDIA NVVM Compiler
//
// Compiler Build ID: CL-36424714
// Cuda compilation tools, release 13.0, V13.0.88
// Based on NVVM 20.0.0
//

.version 9.0
.target sm_100
.address_size 64

	// .globl	_Z13operateInputsPiS_S_i

.visible .entry _Z13operateInputsPiS_S_i(
	.param .u64 .ptr .align 1 _Z13operateInputsPiS_S_i_param_0,
	.param .u64 .ptr .align 1 _Z13operateInputsPiS_S_i_param_1,
	.param .u64 .ptr .align 1 _Z13operateInputsPiS_S_i_param_2,
	.param .u32 _Z13operateInputsPiS_S_i_param_3
)
{
	.reg .pred 	%p<2>;
	.reg .b32 	%r<9>;
	.reg .b64 	%rd<11>;

	ld.param.u64 	%rd1, [_Z13operateInputsPiS_S_i_param_0];
	ld.param.u64 	%rd2, [_Z13operateInputsPiS_S_i_param_1];
	ld.param.u64 	%rd3, [_Z13operateInputsPiS_S_i_param_2];
	ld.param.u32 	%r2, [_Z13operateInputsPiS_S_i_param_3];
	mov.u32 	%r3, %ctaid.x;
	mov.u32 	%r4, %ntid.x;
	mov.u32 	%r5, %tid.x;
	mad.lo.s32 	%r1, %r3, %r4, %r5;
	setp.ge.s32 	%p1, %r1, %r2;
	@%p1 bra 	$L__BB0_2;
	cvta.to.global.u64 	%rd4, %rd1;
	cvta.to.global.u64 	%rd5, %rd2;
	cvta.to.global.u64 	%rd6, %rd3;
	mul.wide.s32 	%rd7, %r1, 4;
	add.s64 	%rd8, %rd4, %rd7;
	ld.global.u32 	%r6, [%rd8];
	add.s64 	%rd9, %rd5, %rd7;
	ld.global.u32 	%r7, [%rd9];
	add.s32 	%r8, %r7, %r6;
	add.s64 	%rd10, %rd6, %rd7;
	st.global.u32 	[%rd10], %r8;
$L__BB0_2:
	ret;

}


// ===== COMPILED SASS (sm_100) =====

	.target	sm_100

	.elftype	@"ET_EXEC"


//--------------------- .note.nv.tkinfo           --------------------------
	.section	.note.nv.tkinfo,"",@"SHT_NOTE"
	.sectionflags	@"SHF_NOTE_NV_TKINFO"
	.tkinfo
        /*0018*/ 	.word	0x00000002
        /*0030*/ 	.string	""
        /*0030*/ 	.string	"ptxas"
        /*0030*/ 	.string	"Cuda compilation tools, release 13.0, V13.0.88"
        /*0030*/ 	.string	"Build cuda_13.0.r13.0/compiler.36424714_0"
        /*0030*/ 	.string	"-arch sm_100 -m 64 "



//--------------------- .note.nv.cuinfo           --------------------------
	.section	.note.nv.cuinfo,"",@"SHT_NOTE"
	.sectionflags	@"SHF_NOTE_NV_CUINFO"
        /*0018*/ 	.short	0x0002
        /*001a*/ 	.short	0x0064
        /*001c*/ 	.short	0x0082
	.zero		2


//--------------------- .nv.info                  --------------------------
	.section	.nv.info,"",@"SHT_CUDA_INFO"
	.align	4


	//----- nvinfo : EIATTR_REGCOUNT
	.align		4
        /*0000*/ 	.byte	0x04, 0x2f
        /*0002*/ 	.short	(.L_1 - .L_0)
	.align		4
.L_0:
        /*0004*/ 	.word	index@(_Z13operateInputsPiS_S_i)
        /*0008*/ 	.word	0x0000000c


	//----- nvinfo : EIATTR_FRAME_SIZE
	.align		4
.L_1:
        /*000c*/ 	.byte	0x04, 0x11
        /*000e*/ 	.short	(.L_3 - .L_2)
	.align		4
.L_2:
        /*0010*/ 	.word	index@(_Z13operateInputsPiS_S_i)
        /*0014*/ 	.word	0x00000000


	//----- nvinfo : EIATTR_MIN_STACK_SIZE
	.align		4
.L_3:
        /*0018*/ 	.byte	0x04, 0x12
        /*001a*/ 	.short	(.L_5 - .L_4)
	.align		4
.L_4:
        /*001c*/ 	.word	index@(_Z13operateInputsPiS_S_i)
        /*0020*/ 	.word	0x00000000
.L_5:


//--------------------- .nv.compat                --------------------------
	.section	.nv.compat,"",@"SHT_CUDA_COMPAT_INFO"
	.align	4
        /*0000*/ 	.byte	0x02, 0x09, 0x00, 0x00, 0x02, 0x02, 0x01, 0x00, 0x02, 0x05, 0x05, 0x00, 0x03, 0x07, 0x01, 0x01
        /*0010*/ 	.byte	0x02, 0x03, 0x00, 0x00, 0x02, 0x06, 0x01, 0x00, 0x04, 0x0b, 0x08, 0x00, 0x09, 0x00, 0x00, 0x00
        /*0020*/ 	.byte	0x00, 0x00, 0x00, 0x00


//--------------------- .nv.info._Z13operateInputsPiS_S_i --------------------------
	.section	.nv.info._Z13operateInputsPiS_S_i,"",@"SHT_CUDA_INFO"
	.sectionflags	@""
	.align	4


	//----- nvinfo : EIATTR_CUDA_API_VERSION
	.align		4
        /*0000*/ 	.byte	0x04, 0x37
        /*0002*/ 	.short	(.L_7 - .L_6)
.L_6:
        /*0004*/ 	.word	0x00000082


	//----- nvinfo : EIATTR_KPARAM_INFO
	.align		4
.L_7:
        /*0008*/ 	.byte	0x04, 0x17
        /*000a*/ 	.short	(.L_9 - .L_8)
.L_8:
        /*000c*/ 	.word	0x00000000
        /*0010*/ 	.short	0x0003
        /*0012*/ 	.short	0x0018
        /*0014*/ 	.byte	0x00, 0xf0, 0x11, 0x00


	//----- nvinfo : EIATTR_KPARAM_INFO
	.align		4
.L_9:
        /*0018*/ 	.byte	0x04, 0x17
        /*001a*/ 	.short	(.L_11 - .L_10)
.L_10:
        /*001c*/ 	.word	0x00000000
        /*0020*/ 	.short	0x0002
        /*0022*/ 	.short	0x0010
        /*0024*/ 	.byte	0x00, 0xf5, 0x21, 0x00


	//----- nvinfo : EIATTR_KPARAM_INFO
	.align		4
.L_11:
        /*0028*/ 	.byte	0x04, 0x17
        /*002a*/ 	.short	(.L_13 - .L_12)
.L_12:
        /*002c*/ 	.word	0x00000000
        /*0030*/ 	.short	0x0001
        /*0032*/ 	.short	0x0008
        /*0034*/ 	.byte	0x00, 0xf5, 0x21, 0x00


	//----- nvinfo : EIATTR_KPARAM_INFO
	.align		4
.L_13:
        /*0038*/ 	.byte	0x04, 0x17
        /*003a*/ 	.short	(.L_15 - .L_14)
.L_14:
        /*003c*/ 	.word	0x00000000
        /*0040*/ 	.short	0x0000
        /*0042*/ 	.short	0x0000
        /*0044*/ 	.byte	0x00, 0xf5, 0x21, 0x00


	//----- nvinfo : EIATTR_SPARSE_MMA_MASK
	.align		4
.L_15:
        /*0048*/ 	.byte	0x03, 0x50
        /*004a*/ 	.short	0x0000


	//----- nvinfo : EIATTR_MAXREG_COUNT
	.align		4
        /*004c*/ 	.byte	0x03, 0x1b
        /*004e*/ 	.short	0x00ff


	//----- nvinfo : EIATTR_MERCURY_ISA_VERSION
	.align		4
        /*0050*/ 	.byte	0x03, 0x5f
        /*0052*/ 	.short	0x0101


	//----- nvinfo : EIATTR_VRC_CTA_INIT_COUNT
	.align		4
        /*0054*/ 	.byte	0x02, 0x4a
	.zero		1
	.zero		1


	//----- nvinfo : EIATTR_EXIT_INSTR_OFFSETS
	.align		4
        /*0058*/ 	.byte	0x04, 0x1c
        /*005a*/ 	.short	(.L_17 - .L_16)


	//   ....[0]....
.L_16:
        /*005c*/ 	.word	0x00000070


	//   ....[1]....
        /*0060*/ 	.word	0x00000130


	//----- nvinfo : EIATTR_CBANK_PARAM_SIZE
	.align		4
.L_17:
        /*0064*/ 	.byte	0x03, 0x19
        /*0066*/ 	.short	0x001c


	//----- nvinfo : EIATTR_PARAM_CBANK
	.align		4
        /*0068*/ 	.byte	0x04, 0x0a
        /*006a*/ 	.short	(.L_19 - .L_18)
	.align		4
.L_18:
        /*006c*/ 	.word	index@(.nv.constant0._Z13operateInputsPiS_S_i)
        /*0070*/ 	.short	0x0380
        /*0072*/ 	.short	0x001c


	//----- nvinfo : EIATTR_SW_WAR
	.align		4
.L_19:
        /*0074*/ 	.byte	0x04, 0x36
        /*0076*/ 	.short	(.L_21 - .L_20)
.L_20:
        /*0078*/ 	.word	0x00000008
.L_21:


//--------------------- .nv.callgraph             --------------------------
	.section	.nv.callgraph,"",@"SHT_CUDA_CALLGRAPH"
	.align	4
	.sectionentsize	8
	.align		4
        /*0000*/ 	.word	0x00000000
	.align		4
        /*0004*/ 	.word	0xffffffff
	.align		4
        /*0008*/ 	.word	0x00000000
	.align		4
        /*000c*/ 	.word	0xfffffffe
	.align		4
        /*0010*/ 	.word	0x00000000
	.align		4
        /*0014*/ 	.word	0xfffffffd
	.align		4
        /*0018*/ 	.word	0x00000000
	.align		4
        /*001c*/ 	.word	0xfffffffc


//--------------------- .text._Z13operateInputsPiS_S_i --------------------------
	.section	.text._Z13operateInputsPiS_S_i,"ax",@progbits
	.align	128
        .global         _Z13operateInputsPiS_S_i
        .type           _Z13operateInputsPiS_S_i,@function
        .size           _Z13operateInputsPiS_S_i,(.L_x_1 - _Z13operateInputsPiS_S_i)
        .other          _Z13operateInputsPiS_S_i,@"STO_CUDA_ENTRY STV_DEFAULT"
_Z13operateInputsPiS_S_i:
.text._Z13operateInputsPiS_S_i:
[----:B------:R-:W-:Y:S01]  /*0000*/  LDC R1, c[0x0][0x37c] ;  /* 0x0000df00ff017b82 */ /* 0x000fe20000000800 */
[----:B------:R-:W0:Y:S07]  /*0010*/  S2R R0, SR_TID.X ;  /* 0x0000000000007919 */ /* 0x000e2e0000002100 */
[----:B------:R-:W0:Y:S01]  /*0020*/  S2UR UR4, SR_CTAID.X ;  /* 0x00000000000479c3 */ /* 0x000e220000002500 */
[----:B------:R-:W1:Y:S07]  /*0030*/  LDCU UR5, c[0x0][0x398] ;  /* 0x00007300ff0577ac */ /* 0x000e6e0008000800 */
[----:B------:R-:W0:Y:S02]  /*0040*/  LDC R9, c[0x0][0x360] ;  /* 0x0000d800ff097b82 */ /* 0x000e240000000800 */
[----:B0-----:R-:W-:-:S05]  /*0050*/  IMAD R9, R9, UR4, R0 ;  /* 0x0000000409097c24 */ /* 0x001fca000f8e0200 */
[----:B-1----:R-:W-:-:S13]  /*0060*/  ISETP.GE.AND P0, PT, R9, UR5, PT ;  /* 0x0000000509007c0c */ /* 0x002fda000bf06270 */
[----:B------:R-:W-:Y:S05]  /*0070*/  @P0 EXIT ;  /* 0x000000000000094d */ /* 0x000fea0003800000 */
[----:B------:R-:W0:Y:S01]  /*0080*/  LDC.64 R2, c[0x0][0x380] ;  /* 0x0000e000ff027b82 */ /* 0x000e220000000a00 */
[----:B------:R-:W1:Y:S07]  /*0090*/  LDCU.64 UR4, c[0x0][0x358] ;  /* 0x00006b00ff0477ac */ /* 0x000e6e0008000a00 */
[----:B------:R-:W2:Y:S08]  /*00a0*/  LDC.64 R4, c[0x0][0x388] ;  /* 0x0000e200ff047b82 */ /* 0x000eb00000000a00 */
[----:B------:R-:W3:Y:S01]  /*00b0*/  LDC.64 R6, c[0x0][0x390] ;  /* 0x0000e400ff067b82 */ /* 0x000ee20000000a00 */
[----:B0-----:R-:W-:-:S06]  /*00c0*/  IMAD.WIDE R2, R9, 0x4, R2 ;  /* 0x0000000409027825 */ /* 0x001fcc00078e0202 */
[----:B-1----:R-:W4:Y:S01]  /*00d0*/  LDG.E R2, desc[UR4][R2.64] ;  /* 0x0000000402027981 */ /* 0x002f22000c1e1900 */
[----:B--2---:R-:W-:-:S06]  /*00e0*/  IMAD.WIDE R4, R9, 0x4, R4 ;  /* 0x0000000409047825 */ /* 0x004fcc00078e0204 */
[----:B------:R-:W4:Y:S01]  /*00f0*/  LDG.E R5, desc[UR4][R4.64] ;  /* 0x0000000404057981 */ /* 0x000f22000c1e1900 */
[----:B---3--:R-:W-:Y:S01]  /*0100*/  IMAD.WIDE R6, R9, 0x4, R6 ;  /* 0x0000000409067825 */ /* 0x008fe200078e0206 */
[----:B----4-:R-:W-:-:S05]  /*0110*/  IADD3 R9, PT, PT, R2, R5, RZ ;  /* 0x0000000502097210 */ /* 0x010fca0007ffe0ff */
[----:B------:R-:W-:Y:S01]  /*0120*/  STG.E desc[UR4][R6.64], R9 ;  /* 0x0000000906007986 */ /* 0x000fe2000c101904 */
[----:B------:R-:W-:Y:S05]  /*0130*/  EXIT ;  /* 0x000000000000794d */ /* 0x000fea0003800000 */
.L_x_0:
[----:B------:R-:W-:-:S00]  /*0140*/  BRA `(.L_x_0) ;  /* 0xfffffffc00fc7947 */ /* 0x000fc0000383ffff */
[----:B------:R-:W-:-:S00]  /*0150*/  NOP ;  /* 0x0000000000007918 */ /* 0x000fc00000000000 */
        /* <DEDUP_REMOVED lines=10> */
.L_x_1:


//--------------------- .nv.shared.reserved.0     --------------------------
	.section	.nv.shared.reserved.0,"aw",@nobits
	.weak		__nv_reservedSMEM_offset_0_alias
	.size		__nv_reservedSMEM_offset_0_alias, 0, 64
	.other		__nv_reservedSMEM_offset_0_alias,@"STO_CUDA_RESERVED_SHARED STV_DEFAULT"
__nv_reservedSMEM_offset_0_alias:
	.zero		0
	.zero		64


//--------------------- .nv.constant0._Z13operateInputsPiS_S_i --------------------------
	.section	.nv.constant0._Z13operateInputsPiS_S_i,"a",@progbits
	.sectionflags	@""
	.align	4
.nv.constant0._Z13operateInputsPiS_S_i:
	.zero		924


//--------------------- SYMBOLS --------------------------

	.type		.nv.reservedSmem.offset0,@object
	.size		.nv.reservedSmem.offset0,0x4
